//
// Generated by NVIDIA NVVM Compiler
//
// Compiler Build ID: CL-36424714
// Cuda compilation tools, release 13.0, V13.0.88
// Based on NVVM 20.0.0
//

.version 9.0
.target sm_100
.address_size 64

	// .globl	_Z7computefiiffffff
.extern .func  (.param .b32 func_retval0) vprintf
(
	.param .b64 vprintf_param_0,
	.param .b64 vprintf_param_1
)
;
.global .align 1 .b8 $str[7] = {37, 46, 49, 55, 103, 10};

.visible .entry _Z7computefiiffffff(
	.param .f32 _Z7computefiiffffff_param_0,
	.param .u32 _Z7computefiiffffff_param_1,
	.param .u32 _Z7computefiiffffff_param_2,
	.param .f32 _Z7computefiiffffff_param_3,
	.param .f32 _Z7computefiiffffff_param_4,
	.param .f32 _Z7computefiiffffff_param_5,
	.param .f32 _Z7computefiiffffff_param_6,
	.param .f32 _Z7computefiiffffff_param_7,
	.param .f32 _Z7computefiiffffff_param_8
)
{
	.local .align 8 .b8 	__local_depot0[8];
	.reg .b64 	%SP;
	.reg .b64 	%SPL;
	.reg .pred 	%p<13>;
	.reg .b32 	%r<15>;
	.reg .b32 	%f<83>;
	.reg .b64 	%rd<5>;
	.reg .b64 	%fd<2>;

	mov.u64 	%SPL, __local_depot0;
	cvta.local.u64 	%SP, %SPL;
	ld.param.f32 	%f81, [_Z7computefiiffffff_param_0];
	ld.param.u32 	%r7, [_Z7computefiiffffff_param_1];
	ld.param.u32 	%r8, [_Z7computefiiffffff_param_2];
	ld.param.f32 	%f14, [_Z7computefiiffffff_param_3];
	ld.param.f32 	%f15, [_Z7computefiiffffff_param_4];
	ld.param.f32 	%f16, [_Z7computefiiffffff_param_5];
	ld.param.f32 	%f17, [_Z7computefiiffffff_param_6];
	ld.param.f32 	%f18, [_Z7computefiiffffff_param_7];
	ld.param.f32 	%f19, [_Z7computefiiffffff_param_8];
	setp.lt.s32 	%p1, %r7, 1;
	@%p1 bra 	$L__BB0_11;
	setp.lt.s32 	%p2, %r8, 1;
	div.rn.f32 	%f20, %f14, %f15;
	mov.f32 	%f21, 0f6C624677;
	div.rn.f32 	%f1, %f21, %f20;
	add.f32 	%f22, %f16, %f17;
	mov.f32 	%f23, 0f7A013CD4;
	sub.f32 	%f24, %f23, %f19;
	sub.f32 	%f25, %f18, %f24;
	mul.f32 	%f26, %f25, 0f841F5CDC;
	abs.f32 	%f27, %f26;
	setp.gt.f32 	%p3, %f27, 0f3F800000;
	rcp.approx.ftz.f32 	%f28, %f27;
	selp.f32 	%f29, %f28, %f27, %p3;
	mul.f32 	%f30, %f29, %f29;
	fma.rn.f32 	%f31, %f30, 0f3B2090AA, 0fBC6BE14F;
	fma.rn.f32 	%f32, %f31, %f30, 0f3D23397E;
	fma.rn.f32 	%f33, %f32, %f30, 0fBD948A7A;
	fma.rn.f32 	%f34, %f33, %f30, 0f3DD76B21;
	fma.rn.f32 	%f35, %f34, %f30, 0fBE111E88;
	fma.rn.f32 	%f36, %f35, %f30, 0f3E4CAF60;
	fma.rn.f32 	%f37, %f36, %f30, 0fBEAAAA27;
	mul.f32 	%f38, %f30, %f37;
	fma.rn.f32 	%f39, %f38, %f29, %f29;
	neg.f32 	%f40, %f39;
	fma.rn.f32 	%f41, 0f3F6EE581, 0f3FD774EB, %f40;
	selp.f32 	%f42, %f41, %f39, %p3;
	setp.num.f32 	%p4, %f27, %f27;
	copysign.f32 	%f43, %f26, %f42;
	selp.f32 	%f44, %f43, %f42, %p4;
	cvt.rmi.f32.f32 	%f45, %f44;
	sub.f32 	%f46, %f22, %f45;
	abs.f32 	%f47, %f46;
	setp.gt.f32 	%p5, %f47, 0f3F800000;
	rcp.approx.ftz.f32 	%f48, %f47;
	selp.f32 	%f49, %f48, %f47, %p5;
	mul.f32 	%f50, %f49, %f49;
	fma.rn.f32 	%f51, %f50, 0f3B2090AA, 0fBC6BE14F;
	fma.rn.f32 	%f52, %f51, %f50, 0f3D23397E;
	fma.rn.f32 	%f53, %f52, %f50, 0fBD948A7A;
	fma.rn.f32 	%f54, %f53, %f50, 0f3DD76B21;
	fma.rn.f32 	%f55, %f54, %f50, 0fBE111E88;
	fma.rn.f32 	%f56, %f55, %f50, 0f3E4CAF60;
	fma.rn.f32 	%f57, %f56, %f50, 0fBEAAAA27;
	mul.f32 	%f58, %f50, %f57;
	fma.rn.f32 	%f59, %f58, %f49, %f49;
	neg.f32 	%f60, %f59;
	fma.rn.f32 	%f61, 0f3F6EE581, 0f3FD774EB, %f60;
	selp.f32 	%f62, %f61, %f59, %p5;
	setp.num.f32 	%p6, %f47, %f47;
	copysign.f32 	%f63, %f46, %f62;
	selp.f32 	%f64, %f63, %f62, %p6;
	mov.f32 	%f65, 0fFBBE6835;
	sub.f32 	%f2, %f65, %f64;
	@%p2 bra 	$L__BB0_11;
	and.b32  	%r1, %r8, 3;
	and.b32  	%r10, %r8, 2147483644;
	neg.s32 	%r2, %r10;
	mov.b32 	%r13, 0;
$L__BB0_3:
	setp.lt.u32 	%p7, %r8, 4;
	@%p7 bra 	$L__BB0_6;
	mov.u32 	%r14, %r2;
$L__BB0_5:
	sub.f32 	%f67, %f81, %f1;
	add.f32 	%f68, %f2, %f67;
	sub.f32 	%f69, %f68, %f1;
	add.f32 	%f70, %f2, %f69;
	sub.f32 	%f71, %f70, %f1;
	add.f32 	%f72, %f2, %f71;
	sub.f32 	%f73, %f72, %f1;
	add.f32 	%f81, %f2, %f73;
	add.s32 	%r14, %r14, 4;
	setp.ne.s32 	%p8, %r14, 0;
	@%p8 bra 	$L__BB0_5;
$L__BB0_6:
	setp.eq.s32 	%p9, %r1, 0;
	@%p9 bra 	$L__BB0_10;
	setp.eq.s32 	%p10, %r1, 1;
	sub.f32 	%f74, %f81, %f1;
	add.f32 	%f81, %f2, %f74;
	@%p10 bra 	$L__BB0_10;
	setp.eq.s32 	%p11, %r1, 2;
	sub.f32 	%f75, %f81, %f1;
	add.f32 	%f81, %f2, %f75;
	@%p11 bra 	$L__BB0_10;
	sub.f32 	%f76, %f81, %f1;
	add.f32 	%f81, %f2, %f76;
$L__BB0_10:
	add.s32 	%r13, %r13, 1;
	setp.ne.s32 	%p12, %r13, %r7;
	@%p12 bra 	$L__BB0_3;
$L__BB0_11:
	add.u64 	%rd1, %SP, 0;
	add.u64 	%rd2, %SPL, 0;
	cvt.f64.f32 	%fd1, %f81;
	st.local.f64 	[%rd2], %fd1;
	mov.u64 	%rd3, $str;
	cvta.global.u64 	%rd4, %rd3;
	{ // callseq 0, 0
	.param .b64 param0;
	st.param.b64 	[param0], %rd4;
	.param .b64 param1;
	st.param.b64 	[param1], %rd1;
	.param .b32 retval0;
	call.uni (retval0), 
	vprintf, 
	(
	param0, 
	param1
	);
	ld.param.b32 	%r11, [retval0];
	} // callseq 0
	ret;

}


// ===== COMPILED SASS (sm_100) =====

	.target	sm_100

	.elftype	@"ET_EXEC"


//--------------------- .note.nv.tkinfo           --------------------------
	.section	.note.nv.tkinfo,"",@"SHT_NOTE"
	.sectionflags	@"SHF_NOTE_NV_TKINFO"
	.tkinfo
        /*0018*/ 	.word	0x00000002
        /*0030*/ 	.string	""
        /*0030*/ 	.string	"ptxas"
        /*0030*/ 	.string	"Cuda compilation tools, release 13.0, V13.0.88"
        /*0030*/ 	.string	"Build cuda_13.0.r13.0/compiler.36424714_0"
        /*0030*/ 	.string	"-arch sm_100 -m 64 "



//--------------------- .note.nv.cuinfo           --------------------------
	.section	.note.nv.cuinfo,"",@"SHT_NOTE"
	.sectionflags	@"SHF_NOTE_NV_CUINFO"
        /*0018*/ 	.short	0x0002
        /*001a*/ 	.short	0x0064
        /*001c*/ 	.short	0x0082
	.zero		2


//--------------------- .nv.info                  --------------------------
	.section	.nv.info,"",@"SHT_CUDA_INFO"
	.align	4


	//----- nvinfo : EIATTR_REGCOUNT
	.align		4
        /*0000*/ 	.byte	0x04, 0x2f
        /*0002*/ 	.short	(.L_2 - .L_1)
	.align		4
.L_1:
        /*0004*/ 	.word	index@(_Z7computefiiffffff)
        /*0008*/ 	.word	0x00000018


	//----- nvinfo : EIATTR_FRAME_SIZE
	.align		4
.L_2:
        /*000c*/ 	.byte	0x04, 0x11
        /*000e*/ 	.short	(.L_4 - .L_3)
	.align		4
.L_3:
        /*0010*/ 	.word	index@($__internal_0_$__cuda_sm3x_div_rn_noftz_f32_slowpath)
        /*0014*/ 	.word	0x00000008


	//----- nvinfo : EIATTR_FRAME_SIZE
	.align		4
.L_4:
        /*0018*/ 	.byte	0x04, 0x11
        /*001a*/ 	.short	(.L_6 - .L_5)
	.align		4
.L_5:
        /*001c*/ 	.word	index@(_Z7computefiiffffff)
        /*0020*/ 	.word	0x00000008


	//----- nvinfo : EIATTR_MIN_STACK_SIZE
	.align		4
.L_6:
        /*0024*/ 	.byte	0x04, 0x12
        /*0026*/ 	.short	(.L_8 - .L_7)
	.align		4
.L_7:
        /*0028*/ 	.word	index@(_Z7computefiiffffff)
        /*002c*/ 	.word	0x00000008
.L_8:


//--------------------- .nv.compat                --------------------------
	.section	.nv.compat,"",@"SHT_CUDA_COMPAT_INFO"
	.align	4
        /*0000*/ 	.byte	0x02, 0x09, 0x00, 0x00, 0x02, 0x02, 0x01, 0x00, 0x02, 0x05, 0x05, 0x00, 0x03, 0x07, 0x01, 0x01
        /*0010*/ 	.byte	0x02, 0x03, 0x00, 0x00, 0x02, 0x06, 0x01, 0x00, 0x04, 0x0b, 0x08, 0x00, 0x01, 0x00, 0x00, 0x00
        /*0020*/ 	.byte	0x00, 0x00, 0x00, 0x00


//--------------------- .nv.info._Z7computefiiffffff --------------------------
	.section	.nv.info._Z7computefiiffffff,"",@"SHT_CUDA_INFO"
	.sectionflags	@""
	.align	4


	//----- nvinfo : EIATTR_CUDA_API_VERSION
	.align		4
        /*0000*/ 	.byte	0x04, 0x37
        /*0002*/ 	.short	(.L_10 - .L_9)
.L_9:
        /*0004*/ 	.word	0x00000082


	//----- nvinfo : EIATTR_KPARAM_INFO
	.align		4
.L_10:
        /*0008*/ 	.byte	0x04, 0x17
        /*000a*/ 	.short	(.L_12 - .L_11)
.L_11:
        /*000c*/ 	.word	0x00000000
        /*0010*/ 	.short	0x0008
        /*0012*/ 	.short	0x0020
        /*0014*/ 	.byte	0x00, 0xf0, 0x11, 0x00


	//----- nvinfo : EIATTR_KPARAM_INFO
	.align		4
.L_12:
        /*0018*/ 	.byte	0x04, 0x17
        /*001a*/ 	.short	(.L_14 - .L_13)
.L_13:
        /*001c*/ 	.word	0x00000000
        /*0020*/ 	.short	0x0007
        /*0022*/ 	.short	0x001c
        /*0024*/ 	.byte	0x00, 0xf0, 0x11, 0x00


	//----- nvinfo : EIATTR_KPARAM_INFO
	.align		4
.L_14:
        /*0028*/ 	.byte	0x04, 0x17
        /*002a*/ 	.short	(.L_16 - .L_15)
.L_15:
        /*002c*/ 	.word	0x00000000
        /*0030*/ 	.short	0x0006
        /*0032*/ 	.short	0x0018
        /*0034*/ 	.byte	0x00, 0xf0, 0x11, 0x00


	//----- nvinfo : EIATTR_KPARAM_INFO
	.align		4
.L_16:
        /*0038*/ 	.byte	0x04, 0x17
        /*003a*/ 	.short	(.L_18 - .L_17)
.L_17:
        /*003c*/ 	.word	0x00000000
        /*0040*/ 	.short	0x0005
        /*0042*/ 	.short	0x0014
        /*0044*/ 	.byte	0x00, 0xf0, 0x11, 0x00


	//----- nvinfo : EIATTR_KPARAM_INFO
	.align		4
.L_18:
        /*0048*/ 	.byte	0x04, 0x17
        /*004a*/ 	.short	(.L_20 - .L_19)
.L_19:
        /*004c*/ 	.word	0x00000000
        /*0050*/ 	.short	0x0004
        /*0052*/ 	.short	0x0010
        /*0054*/ 	.byte	0x00, 0xf0, 0x11, 0x00


	//----- nvinfo : EIATTR_KPARAM_INFO
	.align		4
.L_20:
        /*0058*/ 	.byte	0x04, 0x17
        /*005a*/ 	.short	(.L_22 - .L_21)
.L_21:
        /*005c*/ 	.word	0x00000000
        /*0060*/ 	.short	0x0003
        /*0062*/ 	.short	0x000c
        /*0064*/ 	.byte	0x00, 0xf0, 0x11, 0x00


	//----- nvinfo : EIATTR_KPARAM_INFO
	.align		4
.L_22:
        /*0068*/ 	.byte	0x04, 0x17
        /*006a*/ 	.short	(.L_24 - .L_23)
.L_23:
        /*006c*/ 	.word	0x00000000
        /*0070*/ 	.short	0x0002
        /*0072*/ 	.short	0x0008
        /*0074*/ 	.byte	0x00, 0xf0, 0x11, 0x00


	//----- nvinfo : EIATTR_KPARAM_INFO
	.align		4
.L_24:
        /*0078*/ 	.byte	0x04, 0x17
        /*007a*/ 	.short	(.L_26 - .L_25)
.L_25:
        /*007c*/ 	.word	0x00000000
        /*0080*/ 	.short	0x0001
        /*0082*/ 	.short	0x0004
        /*0084*/ 	.byte	0x00, 0xf0, 0x11, 0x00


	//----- nvinfo : EIATTR_KPARAM_INFO
	.align		4
.L_26:
        /*0088*/ 	.byte	0x04, 0x17
        /*008a*/ 	.short	(.L_28 - .L_27)
.L_27:
        /*008c*/ 	.word	0x00000000
        /*0090*/ 	.short	0x0000
        /*0092*/ 	.short	0x0000
        /*0094*/ 	.byte	0x00, 0xf0, 0x11, 0x00


	//----- nvinfo : EIATTR_SPARSE_MMA_MASK
	.align		4
.L_28:
        /*0098*/ 	.byte	0x03, 0x50
        /*009a*/ 	.short	0x0000


	//----- nvinfo : EIATTR_MAXREG_COUNT
	.align		4
        /*009c*/ 	.byte	0x03, 0x1b
        /*009e*/ 	.short	0x00ff


	//----- nvinfo : EIATTR_EXTERNS
	.align		4
        /*00a0*/ 	.byte	0x04, 0x0f
        /*00a2*/ 	.short	(.L_30 - .L_29)


	//   ....[0]....
	.align		4
.L_29:
        /*00a4*/ 	.word	index@(vprintf)


	//----- nvinfo : EIATTR_MERCURY_ISA_VERSION
	.align		4
.L_30:
        /*00a8*/ 	.byte	0x03, 0x5f
        /*00aa*/ 	.short	0x0101


	//----- nvinfo : EIATTR_VRC_CTA_INIT_COUNT
	.align		4
        /*00ac*/ 	.byte	0x02, 0x4a
	.zero		1
	.zero		1


	//----- nvinfo : EIATTR_SYSCALL_OFFSETS
	.align		4
        /*00b0*/ 	.byte	0x04, 0x46
        /*00b2*/ 	.short	(.L_32 - .L_31)


	//   ....[0]....
.L_31:
        /*00b4*/ 	.word	0x00000c60


	//----- nvinfo : EIATTR_EXIT_INSTR_OFFSETS
	.align		4
.L_32:
        /*00b8*/ 	.byte	0x04, 0x1c
        /*00ba*/ 	.short	(.L_34 - .L_33)


	//   ....[0]....
.L_33:
        /*00bc*/ 	.word	0x00000c70


	//----- nvinfo : EIATTR_CRS_STACK_SIZE
	.align		4
.L_34:
        /*00c0*/ 	.byte	0x04, 0x1e
        /*00c2*/ 	.short	(.L_36 - .L_35)
.L_35:
        /*00c4*/ 	.word	0x00000000


	//----- nvinfo : EIATTR_CBANK_PARAM_SIZE
	.align		4
.L_36:
        /*00c8*/ 	.byte	0x03, 0x19
        /*00ca*/ 	.short	0x0024


	//----- nvinfo : EIATTR_PARAM_CBANK
	.align		4
        /*00cc*/ 	.byte	0x04, 0x0a
        /*00ce*/ 	.short	(.L_38 - .L_37)
	.align		4
.L_37:
        /*00d0*/ 	.word	index@(.nv.constant0._Z7computefiiffffff)
        /*00d4*/ 	.short	0x0380
        /*00d6*/ 	.short	0x0024


	//----- nvinfo : EIATTR_SW_WAR
	.align		4
.L_38:
        /*00d8*/ 	.byte	0x04, 0x36
        /*00da*/ 	.short	(.L_40 - .L_39)
.L_39:
        /*00dc*/ 	.word	0x00000008
.L_40:


//--------------------- .nv.callgraph             --------------------------
	.section	.nv.callgraph,"",@"SHT_CUDA_CALLGRAPH"
	.align	4
	.sectionentsize	8
	.align		4
        /*0000*/ 	.word	0x00000000
	.align		4
        /*0004*/ 	.word	0xffffffff
	.align		4
        /*0008*/ 	.word	index@(_Z7computefiiffffff)
	.align		4
        /*000c*/ 	.word	index@(vprintf)
	.align		4
        /*0010*/ 	.word	0x00000000
	.align		4
        /*0014*/ 	.word	0xfffffffe
	.align		4
        /*0018*/ 	.word	0x00000000
	.align		4
        /*001c*/ 	.word	0xfffffffd
	.align		4
        /*0020*/ 	.word	0x00000000
	.align		4
        /*0024*/ 	.word	0xfffffffc


//--------------------- .nv.constant4             --------------------------
	.section	.nv.constant4,"a",@progbits
	.align	8
	.align		8
.nv.constant4:
        /*0000*/ 	.dword	vprintf
	.align		8
        /*0008*/ 	.dword	$str


//--------------------- .text._Z7computefiiffffff --------------------------
	.section	.text._Z7computefiiffffff,"ax",@progbits
	.align	128
        .global         _Z7computefiiffffff
        .type           _Z7computefiiffffff,@function
        .size           _Z7computefiiffffff,(.L_x_20 - _Z7computefiiffffff)
        .other          _Z7computefiiffffff,@"STO_CUDA_ENTRY STV_DEFAULT"
_Z7computefiiffffff:
.text._Z7computefiiffffff:
[----:B------:R-:W0:Y:S01]  /*0000*/  LDC R1, c[0x0][0x37c] ;  /* 0x0000df00ff017b82 */ /* 0x000e220000000800 */
[----:B------:R-:W1:Y:S01]  /*0010*/  LDCU UR6, c[0x0][0x384] ;  /* 0x00007080ff0677ac */ /* 0x000e620008000800 */
[----:B0-----:R-:W-:Y:S01]  /*0020*/  IADD3 R1, PT, PT, R1, -0x8, RZ ;  /* 0xfffffff801017810 */ /* 0x001fe20007ffe0ff */
[----:B------:R-:W0:Y:S01]  /*0030*/  LDCU UR4, c[0x0][0x2f8] ;  /* 0x00005f00ff0477ac */ /* 0x000e220008000800 */
[----:B------:R-:W2:Y:S01]  /*0040*/  LDCU UR7, c[0x0][0x380] ;  /* 0x00007000ff0777ac */ /* 0x000ea20008000800 */
[----:B------:R-:W3:Y:S01]  /*0050*/  LDCU UR5, c[0x0][0x2fc] ;  /* 0x00005f80ff0577ac */ /* 0x000ee20008000800 */
[----:B-1----:R-:W-:Y:S01]  /*0060*/  UISETP.GE.AND UP0, UPT, UR6, 0x1, UPT ;  /* 0x000000010600788c */ /* 0x002fe2000bf06270 */
[----:B0-----:R-:W-:Y:S02]  /*0070*/  IADD3 R6, P0, PT, R1, UR4, RZ ;  /* 0x0000000401067c10 */ /* 0x001fe4000ff1e0ff */
[----:B--2---:R-:W-:Y:S02]  /*0080*/  MOV R0, UR7 ;  /* 0x0000000700007c02 */ /* 0x004fe40008000f00 */
[----:B---3--:R-:W-:-:S04]  /*0090*/  IADD3.X R7, PT, PT, RZ, UR5, RZ, P0, !PT ;  /* 0x00000005ff077c10 */ /* 0x008fc800087fe4ff */
[----:B------:R-:W-:Y:S05]  /*00a0*/  BRA.U !UP0, `(.L_x_0) ;  /* 0x0000000908cc7547 */ /* 0x000fea000b800000 */
[----:B------:R-:W0:Y:S01]  /*00b0*/  LDC R5, c[0x0][0x390] ;  /* 0x0000e400ff057b82 */ /* 0x000e220000000800 */
[----:B------:R-:W1:Y:S02]  /*00c0*/  LDCU.64 UR4, c[0x0][0x388] ;  /* 0x00007100ff0477ac */ /* 0x000e640008000a00 */
[----:B-1----:R-:W-:Y:S01]  /*00d0*/  MOV R8, UR5 ;  /* 0x0000000500087c02 */ /* 0x002fe20008000f00 */
[----:B------:R-:W-:Y:S01]  /*00e0*/  UISETP.GE.AND UP0, UPT, UR4, 0x1, UPT ;  /* 0x000000010400788c */ /* 0x000fe2000bf06270 */
[----:B0-----:R-:W0:Y:S08]  /*00f0*/  MUFU.RCP R2, R5 ;  /* 0x0000000500027308 */ /* 0x001e300000001000 */
[----:B------:R-:W1:Y:S01]  /*0100*/  FCHK P0, R8, R5 ;  /* 0x0000000508007302 */ /* 0x000e620000000000 */
[----:B0-----:R-:W-:-:S04]  /*0110*/  FFMA R3, R2, -R5, 1 ;  /* 0x3f80000002037423 */ /* 0x001fc80000000805 */
[----:B------:R-:W-:-:S04]  /*0120*/  FFMA R2, R2, R3, R2 ;  /* 0x0000000302027223 */ /* 0x000fc80000000002 */
[----:B------:R-:W-:-:S04]  /*0130*/  FFMA R3, R2, UR5, RZ ;  /* 0x0000000502037c23 */ /* 0x000fc800080000ff */
[----:B------:R-:W-:-:S04]  /*0140*/  FFMA R4, R3, -R5, UR5 ;  /* 0x0000000503047e23 */ /* 0x000fc80008000805 */
[----:B------:R-:W-:Y:S01]  /*0150*/  FFMA R3, R2, R4, R3 ;  /* 0x0000000402037223 */ /* 0x000fe20000000003 */
[----:B-1----:R-:W-:Y:S06]  /*0160*/  @!P0 BRA `(.L_x_1) ;  /* 0x0000000000148947 */ /* 0x002fec0003800000 */
[----:B------:R-:W0:Y:S01]  /*0170*/  LDC R2, c[0x0][0x38c] ;  /* 0x0000e300ff027b82 */ /* 0x000e220000000800 */
[----:B------:R-:W-:-:S07]  /*0180*/  MOV R4, 0x1b0 ;  /* 0x000001b000047802 */ /* 0x000fce0000000f00 */
[----:B------:R-:W1:Y:S02]  /*0190*/  LDC R3, c[0x0][0x390] ;  /* 0x0000e400ff037b82 */ /* 0x000e640000000800 */
[----:B01----:R-:W-:Y:S05]  /*01a0*/  CALL.REL.NOINC `($__internal_0_$__cuda_sm3x_div_rn_noftz_f32_slowpath) ;  /* 0x0000000800b47944 */ /* 0x003fea0003c00000 */
[----:B------:R-:W-:-:S07]  /*01b0*/  MOV R3, R2 ;  /* 0x0000000200037202 */ /* 0x000fce0000000f00 */
.L_x_1:
[----:B------:R-:W0:Y:S01]  /*01c0*/  MUFU.RCP R2, R3 ;  /* 0x0000000300027308 */ /* 0x000e220000001000 */
[----:B------:R-:W-:Y:S02]  /*01d0*/  UMOV UR4, 0x6c624677 ;  /* 0x6c62467700047882 */ /* 0x000fe40000000000 */
[----:B------:R-:W-:-:S05]  /*01e0*/  MOV R8, UR4 ;  /* 0x0000000400087c02 */ /* 0x000fca0008000f00 */
[----:B------:R-:W1:Y:S01]  /*01f0*/  FCHK P0, R8, R3 ;  /* 0x0000000308007302 */ /* 0x000e620000000000 */
[----:B0-----:R-:W-:-:S04]  /*0200*/  FFMA R5, R2, -R3, 1 ;  /* 0x3f80000002057423 */ /* 0x001fc80000000803 */
[----:B------:R-:W-:-:S04]  /*0210*/  FFMA R2, R2, R5, R2 ;  /* 0x0000000502027223 */ /* 0x000fc80000000002 */
[----:B------:R-:W-:-:S04]  /*0220*/  FFMA R5, R2, 1.09419998419700736034e+27, RZ ;  /* 0x6c62467702057823 */ /* 0x000fc800000000ff */
[----:B------:R-:W-:-:S04]  /*0230*/  FFMA R4, R5, -R3, 1.09419998419700736034e+27 ;  /* 0x6c62467705047423 */ /* 0x000fc80000000803 */
[----:B------:R-:W-:Y:S01]  /*0240*/  FFMA R5, R2, R4, R5 ;  /* 0x0000000402057223 */ /* 0x000fe20000000005 */
[----:B-1----:R-:W-:Y:S06]  /*0250*/  @!P0 BRA `(.L_x_2) ;  /* 0x0000000000108947 */ /* 0x002fec0003800000 */
[----:B------:R-:W-:Y:S01]  /*0260*/  HFMA2 R2, -RZ, RZ, 4488, 6.46484375 ;  /* 0x6c624677ff027431 */ /* 0x000fe200000001ff */
[----:B------:R-:W-:-:S07]  /*0270*/  MOV R4, 0x290 ;  /* 0x0000029000047802 */ /* 0x000fce0000000f00 */
[----:B------:R-:W-:Y:S05]  /*0280*/  CALL.REL.NOINC `($__internal_0_$__cuda_sm3x_div_rn_noftz_f32_slowpath) ;  /* 0x00000008007c7944 */ /* 0x000fea0003c00000 */
[----:B------:R-:W-:-:S07]  /*0290*/  MOV R5, R2 ;  /* 0x0000000200057202 */ /* 0x000fce0000000f00 */
.L_x_2:
[----:B------:R-:W-:Y:S05]  /*02a0*/  BRA.U !UP0, `(.L_x_0) ;  /* 0x00000009084c7547 */ /* 0x000fea000b800000 */
[----:B------:R-:W0:Y:S01]  /*02b0*/  LDC R4, c[0x0][0x3a0] ;  /* 0x0000e800ff047b82 */ /* 0x000e220000000800 */
[----:B------:R-:W-:Y:S01]  /*02c0*/  HFMA2 R11, -RZ, RZ, 0.890625, -0.00056934356689453125 ;  /* 0x3b2090aaff0b7431 */ /* 0x000fe200000001ff */
[----:B------:R-:W1:Y:S06]  /*02d0*/  LDCU UR4, c[0x0][0x394] ;  /* 0x00007280ff0477ac */ /* 0x000e6c0008000800 */
[----:B------:R-:W2:Y:S01]  /*02e0*/  LDC.64 R2, c[0x0][0x398] ;  /* 0x0000e600ff027b82 */ /* 0x000ea20000000a00 */
[----:B0-----:R-:W-:-:S04]  /*02f0*/  FADD R4, -R4, 1.67760008924416222086e+35 ;  /* 0x7a013cd404047421 */ /* 0x001fc80000000100 */
[----:B--2---:R-:W-:Y:S01]  /*0300*/  FADD R3, -R4, R3 ;  /* 0x0000000304037221 */ /* 0x004fe20000000100 */
[----:B-1----:R-:W-:Y:S01]  /*0310*/  FADD R2, R2, UR4 ;  /* 0x0000000402027e21 */ /* 0x002fe20008000000 */
[----:B------:R-:W-:Y:S02]  /*0320*/  UMOV UR4, URZ ;  /* 0x000000ff00047c82 */ /* 0x000fe40008000000 */
[----:B------:R-:W-:-:S04]  /*0330*/  FMUL R3, R3, -1.8732999111954601203e-36 ;  /* 0x841f5cdc03037820 */ /* 0x000fc80000400000 */
[----:B------:R-:W0:Y:S01]  /*0340*/  MUFU.RCP R4, |R3| ;  /* 0x4000000300047308 */ /* 0x000e220000001000 */
[----:B------:R-:W-:-:S04]  /*0350*/  FSETP.GT.AND P0, PT, |R3|, 1, PT ;  /* 0x3f8000000300780b */ /* 0x000fc80003f04200 */
[----:B0-----:R-:W-:-:S05]  /*0360*/  FSEL R4, R4, |R3|, P0 ;  /* 0x4000000304047208 */ /* 0x001fca0000000000 */
[----:B------:R-:W-:-:S04]  /*0370*/  FMUL R8, R4, R4 ;  /* 0x0000000404087220 */ /* 0x000fc80000400000 */
[----:B------:R-:W-:-:S04]  /*0380*/  FFMA R9, R8, R11, -0.014396979473531246185 ;  /* 0xbc6be14f08097423 */ /* 0x000fc8000000000b */
[----:B------:R-:W-:-:S04]  /*0390*/  FFMA R9, R8, R9, 0.039849750697612762451 ;  /* 0x3d23397e08097423 */ /* 0x000fc80000000009 */
[----:B------:R-:W-:-:S04]  /*03a0*/  FFMA R9, R8, R9, -0.072529748082160949707 ;  /* 0xbd948a7a08097423 */ /* 0x000fc80000000009 */
[----:B------:R-:W-:-:S04]  /*03b0*/  FFMA R9, R8, R9, 0.10518480092287063599 ;  /* 0x3dd76b2108097423 */ /* 0x000fc80000000009 */
[----:B------:R-:W-:-:S04]  /*03c0*/  FFMA R9, R8, R9, -0.14171802997589111328 ;  /* 0xbe111e8808097423 */ /* 0x000fc80000000009 */
[----:B------:R-:W-:-:S04]  /*03d0*/  FFMA R9, R8, R9, 0.19988775253295898438 ;  /* 0x3e4caf6008097423 */ /* 0x000fc80000000009 */
[----:B------:R-:W-:-:S04]  /*03e0*/  FFMA R9, R8, R9, -0.33332940936088562012 ;  /* 0xbeaaaa2708097423 */ /* 0x000fc80000000009 */
[----:B------:R-:W-:Y:S01]  /*03f0*/  FMUL R9, R8, R9 ;  /* 0x0000000908097220 */ /* 0x000fe20000400000 */
[----:B------:R-:W-:-:S03]  /*0400*/  MOV R8, 0x3f6ee581 ;  /* 0x3f6ee58100087802 */ /* 0x000fc60000000f00 */
[----:B------:R-:W-:-:S04]  /*0410*/  FFMA R4, R4, R9, R4 ;  /* 0x0000000904047223 */ /* 0x000fc80000000004 */
[----:B------:R-:W-:Y:S01]  /*0420*/  @P0 FFMA R4, R8, 1.6832555532455444336, -R4 ;  /* 0x3fd774eb08040823 */ /* 0x000fe20000000804 */
[----:B------:R-:W-:-:S04]  /*0430*/  FSETP.NAN.AND P0, PT, |R3|, |R3|, PT ;  /* 0x400000030300720b */ /* 0x000fc80003f08200 */
[----:B------:R-:W-:-:S04]  /*0440*/  LOP3.LUT R3, R4, 0x80000000, R3, 0xb8, !PT ;  /* 0x8000000004037812 */ /* 0x000fc800078eb803 */
[----:B------:R-:W-:-:S06]  /*0450*/  FSEL R3, R3, R4, !P0 ;  /* 0x0000000403037208 */ /* 0x000fcc0004000000 */
[----:B------:R-:W0:Y:S02]  /*0460*/  FRND.FLOOR R3, R3 ;  /* 0x0000000300037307 */ /* 0x000e240000205000 */
[----:B0-----:R-:W-:Y:S02]  /*0470*/  FADD R2, R2, -R3 ;  /* 0x8000000302027221 */ /* 0x001fe40000000000 */
[----:B------:R-:W0:Y:S04]  /*0480*/  LDC R3, c[0x0][0x388] ;  /* 0x0000e200ff037b82 */ /* 0x000e280000000800 */
[----:B------:R-:W1:Y:S01]  /*0490*/  MUFU.RCP R9, |R2| ;  /* 0x4000000200097308 */ /* 0x000e620000001000 */
[----:B------:R-:W-:-:S04]  /*04a0*/  FSETP.GT.AND P0, PT, |R2|, 1, PT ;  /* 0x3f8000000200780b */ /* 0x000fc80003f04200 */
[----:B-1----:R-:W-:-:S05]  /*04b0*/  FSEL R9, R9, |R2|, P0 ;  /* 0x4000000209097208 */ /* 0x002fca0000000000 */
[----:B------:R-:W-:Y:S01]  /*04c0*/  FMUL R4, R9, R9 ;  /* 0x0000000909047220 */ /* 0x000fe20000400000 */
[----:B0-----:R-:W-:-:S03]  /*04d0*/  LOP3.LUT R10, R3, 0x7ffffffc, RZ, 0xc0, !PT ;  /* 0x7ffffffc030a7812 */ /* 0x001fc600078ec0ff */
[----:B------:R-:W-:-:S04]  /*04e0*/  FFMA R11, R4, R11, -0.014396979473531246185 ;  /* 0xbc6be14f040b7423 */ /* 0x000fc8000000000b */
[----:B------:R-:W-:-:S04]  /*04f0*/  FFMA R11, R4, R11, 0.039849750697612762451 ;  /* 0x3d23397e040b7423 */ /* 0x000fc8000000000b */
[----:B------:R-:W-:-:S04]  /*0500*/  FFMA R11, R4, R11, -0.072529748082160949707 ;  /* 0xbd948a7a040b7423 */ /* 0x000fc8000000000b */
[----:B------:R-:W-:-:S04]  /*0510*/  FFMA R11, R4, R11, 0.10518480092287063599 ;  /* 0x3dd76b21040b7423 */ /* 0x000fc8000000000b */
[----:B------:R-:W-:-:S04]  /*0520*/  FFMA R11, R4, R11, -0.14171802997589111328 ;  /* 0xbe111e88040b7423 */ /* 0x000fc8000000000b */
[----:B------:R-:W-:-:S04]  /*0530*/  FFMA R11, R4, R11, 0.19988775253295898438 ;  /* 0x3e4caf60040b7423 */ /* 0x000fc8000000000b */
[----:B------:R-:W-:-:S04]  /*0540*/  FFMA R11, R4, R11, -0.33332940936088562012 ;  /* 0xbeaaaa27040b7423 */ /* 0x000fc8000000000b */
[----:B------:R-:W-:-:S04]  /*0550*/  FMUL R4, R4, R11 ;  /* 0x0000000b04047220 */ /* 0x000fc80000400000 */
[----:B------:R-:W-:-:S04]  /*0560*/  FFMA R9, R9, R4, R9 ;  /* 0x0000000409097223 */ /* 0x000fc80000000009 */
[----:B------:R-:W-:Y:S01]  /*0570*/  @P0 FFMA R9, R8, 1.6832555532455444336, -R9 ;  /* 0x3fd774eb08090823 */ /* 0x000fe20000000809 */
[----:B------:R-:W-:-:S04]  /*0580*/  FSETP.NAN.AND P0, PT, |R2|, |R2|, PT ;  /* 0x400000020200720b */ /* 0x000fc80003f08200 */
[----:B------:R-:W-:-:S04]  /*0590*/  LOP3.LUT R2, R9, 0x80000000, R2, 0xb8, !PT ;  /* 0x8000000009027812 */ /* 0x000fc800078eb802 */
[----:B------:R-:W-:Y:S02]  /*05a0*/  FSEL R8, R2, R9, !P0 ;  /* 0x0000000902087208 */ /* 0x000fe40004000000 */
[----:B------:R-:W-:Y:S02]  /*05b0*/  LOP3.LUT R2, R3, 0x3, RZ, 0xc0, !PT ;  /* 0x0000000303027812 */ /* 0x000fe400078ec0ff */
[----:B------:R-:W-:Y:S01]  /*05c0*/  IADD3 R3, PT, PT, -R10, RZ, RZ ;  /* 0x000000ff0a037210 */ /* 0x000fe20007ffe1ff */
[----:B------:R-:W-:-:S07]  /*05d0*/  FADD R8, -R8, -1.97729994562602055831e+36 ;  /* 0xfbbe683508087421 */ /* 0x000fce0000000100 */
.L_x_9:
[----:B------:R-:W0:Y:S01]  /*05e0*/  LDCU UR5, c[0x0][0x388] ;  /* 0x00007100ff0577ac */ /* 0x000e220008000800 */
[----:B------:R-:W1:Y:S01]  /*05f0*/  LDCU UR6, c[0x0][0x384] ;  /* 0x00007080ff0677ac */ /* 0x000e620008000800 */
[----:B------:R-:W-:Y:S02]  /*0600*/  UIADD3 UR4, UPT, UPT, UR4, 0x1, URZ ;  /* 0x0000000104047890 */ /* 0x000fe4000fffe0ff */
[----:B0-----:R-:W-:Y:S02]  /*0610*/  UISETP.GE.U32.AND UP0, UPT, UR5, 0x4, UPT ;  /* 0x000000040500788c */ /* 0x001fe4000bf06070 */
[----:B-1----:R-:W-:-:S07]  /*0620*/  UISETP.NE.AND UP1, UPT, UR4, UR6, UPT ;  /* 0x000000060400728c */ /* 0x002fce000bf25270 */
[----:B------:R-:W-:Y:S05]  /*0630*/  BRA.U !UP0, `(.L_x_3) ;  /* 0x0000000508387547 */ /* 0x000fea000b800000 */
[----:B------:R-:W-:-:S04]  /*0640*/  IADD3 R4, PT, PT, -R10, RZ, RZ ;  /* 0x000000ff0a047210 */ /* 0x000fc80007ffe1ff */
[----:B------:R-:W-:Y:S02]  /*0650*/  ISETP.GE.AND P0, PT, R4, RZ, PT ;  /* 0x000000ff0400720c */ /* 0x000fe40003f06270 */
[----:B------:R-:W-:-:S11]  /*0660*/  MOV R4, R3 ;  /* 0x0000000300047202 */ /* 0x000fd60000000f00 */
[----:B------:R-:W-:Y:S05]  /*0670*/  @P0 BRA `(.L_x_4) ;  /* 0x0000000000fc0947 */ /* 0x000fea0003800000 */
[----:B------:R-:W-:Y:S02]  /*0680*/  IADD3 R9, PT, PT, -R4, RZ, RZ ;  /* 0x000000ff04097210 */ /* 0x000fe40007ffe1ff */
[----:B------:R-:W-:Y:S02]  /*0690*/  PLOP3.LUT P0, PT, PT, PT, PT, 0x80, 0x8 ;  /* 0x000000000008781c */ /* 0x000fe40003f0f070 */
[----:B------:R-:W-:-:S13]  /*06a0*/  ISETP.GT.AND P1, PT, R9, 0xc, PT ;  /* 0x0000000c0900780c */ /* 0x000fda0003f24270 */
[----:B------:R-:W-:Y:S05]  /*06b0*/  @!P1 BRA `(.L_x_5) ;  /* 0x0000000000909947 */ /* 0x000fea0003800000 */
[----:B------:R-:W-:-:S13]  /*06c0*/  PLOP3.LUT P0, PT, PT, PT, PT, 0x8, 0x80 ;  /* 0x000000000080781c */ /* 0x000fda0003f0e170 */
.L_x_6:
[----:B------:R-:W-:Y:S01]  /*06d0*/  FADD R9, -R5, R0 ;  /* 0x0000000005097221 */ /* 0x000fe20000000100 */
[----:B------:R-:W-:-:S03]  /*06e0*/  IADD3 R4, PT, PT, R4, 0x10, RZ ;  /* 0x0000001004047810 */ /* 0x000fc60007ffe0ff */
[----:B------:R-:W-:Y:S01]  /*06f0*/  FADD R0, R8, R9 ;  /* 0x0000000908007221 */ /* 0x000fe20000000000 */
[----:B------:R-:W-:-:S03]  /*0700*/  ISETP.GE.AND P1, PT, R4, -0xc, PT ;  /* 0xfffffff40400780c */ /* 0x000fc60003f26270 */
[----:B------:R-:W-:-:S04]  /*0710*/  FADD R9, R0, -R5 ;  /* 0x8000000500097221 */ /* 0x000fc80000000000 */
[----:B------:R-:W-:-:S04]  /*0720*/  FADD R0, R8, R9 ;  /* 0x0000000908007221 */ /* 0x000fc80000000000 */
        /* <DEDUP_REMOVED lines=27> */
[----:B------:R-:W-:Y:S01]  /*08e0*/  FADD R0, R8, R9 ;  /* 0x0000000908007221 */ /* 0x000fe20000000000 */
[----:B------:R-:W-:Y:S06]  /*08f0*/  @!P1 BRA `(.L_x_6) ;  /* 0xfffffffc00749947 */ /* 0x000fec000383ffff */
.L_x_5:
[----:B------:R-:W-:-:S04]  /*0900*/  IADD3 R9, PT, PT, -R4, RZ, RZ ;  /* 0x000000ff04097210 */ /* 0x000fc80007ffe1ff */
[----:B------:R-:W-:-:S13]  /*0910*/  ISETP.GT.AND P1, PT, R9, 0x4, PT ;  /* 0x000000040900780c */ /* 0x000fda0003f24270 */
[----:B------:R-:W-:Y:S05]  /*0920*/  @!P1 BRA `(.L_x_7) ;  /* 0x0000000000489947 */ /* 0x000fea0003800000 */
[----:B------:R-:W-:Y:S01]  /*0930*/  FADD R9, R0, -R5 ;  /* 0x8000000500097221 */ /* 0x000fe20000000000 */
[----:B------:R-:W-:Y:S02]  /*0940*/  PLOP3.LUT P0, PT, PT, PT, PT, 0x8, 0x80 ;  /* 0x000000000080781c */ /* 0x000fe40003f0e170 */
[----:B------:R-:W-:Y:S01]  /*0950*/  IADD3 R4, PT, PT, R4, 0x8, RZ ;  /* 0x0000000804047810 */ /* 0x000fe20007ffe0ff */
        /* <DEDUP_REMOVED lines=14> */
[----:B------:R-:W-:-:S07]  /*0a40*/  FADD R0, R8, R9 ;  /* 0x0000000908007221 */ /* 0x000fce0000000000 */
.L_x_7:
[----:B------:R-:W-:-:S13]  /*0a50*/  ISETP.NE.OR P0, PT, R4, RZ, P0 ;  /* 0x000000ff0400720c */ /* 0x000fda0000705670 */
[----:B------:R-:W-:Y:S05]  /*0a60*/  @!P0 BRA `(.L_x_3) ;  /* 0x00000000002c8947 */ /* 0x000fea0003800000 */
.L_x_4:
[----:B------:R-:W-:Y:S01]  /*0a70*/  FADD R9, -R5, R0 ;  /* 0x0000000005097221 */ /* 0x000fe20000000100 */
[----:B------:R-:W-:-:S03]  /*0a80*/  IADD3 R4, PT, PT, R4, 0x4, RZ ;  /* 0x0000000404047810 */ /* 0x000fc60007ffe0ff */
[----:B------:R-:W-:Y:S01]  /*0a90*/  FADD R0, R8, R9 ;  /* 0x0000000908007221 */ /* 0x000fe20000000000 */
[----:B------:R-:W-:-:S03]  /*0aa0*/  ISETP.NE.AND P0, PT, R4, RZ, PT ;  /* 0x000000ff0400720c */ /* 0x000fc60003f05270 */
[----:B------:R-:W-:-:S04]  /*0ab0*/  FADD R9, R0, -R5 ;  /* 0x8000000500097221 */ /* 0x000fc80000000000 */
[----:B------:R-:W-:-:S04]  /*0ac0*/  FADD R0, R8, R9 ;  /* 0x0000000908007221 */ /* 0x000fc80000000000 */
[----:B------:R-:W-:-:S04]  /*0ad0*/  FADD R9, R0, -R5 ;  /* 0x8000000500097221 */ /* 0x000fc80000000000 */
[----:B------:R-:W-:-:S04]  /*0ae0*/  FADD R0, R8, R9 ;  /* 0x0000000908007221 */ /* 0x000fc80000000000 */
[----:B------:R-:W-:-:S04]  /*0af0*/  FADD R9, R0, -R5 ;  /* 0x8000000500097221 */ /* 0x000fc80000000000 */
[----:B------:R-:W-:Y:S01]  /*0b00*/  FADD R0, R8, R9 ;  /* 0x0000000908007221 */ /* 0x000fe20000000000 */
[----:B------:R-:W-:Y:S06]  /*0b10*/  @P0 BRA `(.L_x_4) ;  /* 0xfffffffc00d40947 */ /* 0x000fec000383ffff */
.L_x_3:
[----:B------:R-:W-:-:S13]  /*0b20*/  ISETP.NE.AND P0, PT, R2, RZ, PT ;  /* 0x000000ff0200720c */ /* 0x000fda0003f05270 */
[----:B------:R-:W-:Y:S05]  /*0b30*/  @!P0 BRA `(.L_x_8) ;  /* 0x0000000000248947 */ /* 0x000fea0003800000 */
[----:B------:R-:W-:Y:S01]  /*0b40*/  ISETP.NE.AND P0, PT, R2, 0x1, PT ;  /* 0x000000010200780c */ /* 0x000fe20003f05270 */
[----:B------:R-:W-:-:S04]  /*0b50*/  FADD R9, R0, -R5 ;  /* 0x8000000500097221 */ /* 0x000fc80000000000 */
[----:B------:R-:W-:-:S08]  /*0b60*/  FADD R0, R8, R9 ;  /* 0x0000000908007221 */ /* 0x000fd00000000000 */
[----:B------:R-:W-:Y:S05]  /*0b70*/  @!P0 BRA `(.L_x_8) ;  /* 0x0000000000148947 */ /* 0x000fea0003800000 */
[----:B------:R-:W-:Y:S01]  /*0b80*/  ISETP.NE.AND P0, PT, R2, 0x2, PT ;  /* 0x000000020200780c */ /* 0x000fe20003f05270 */
[----:B------:R-:W-:-:S04]  /*0b90*/  FADD R9, R0, -R5 ;  /* 0x8000000500097221 */ /* 0x000fc80000000000 */
[----:B------:R-:W-:-:S08]  /*0ba0*/  FADD R0, R8, R9 ;  /* 0x0000000908007221 */ /* 0x000fd00000000000 */
[----:B------:R-:W-:-:S04]  /*0bb0*/  @P0 FADD R9, R0, -R5 ;  /* 0x8000000500090221 */ /* 0x000fc80000000000 */
[----:B------:R-:W-:-:S07]  /*0bc0*/  @P0 FADD R0, R8, R9 ;  /* 0x0000000908000221 */ /* 0x000fce0000000000 */
.L_x_8:
[----:B------:R-:W-:Y:S05]  /*0bd0*/  BRA.U UP1, `(.L_x_9) ;  /* 0xfffffff901807547 */ /* 0x000fea000b83ffff */
.L_x_0:
[----:B------:R-:W0:Y:S01]  /*0be0*/  F2F.F64.F32 R2, R0 ;  /* 0x0000000000027310 */ /* 0x000e220000201800 */
[----:B------:R-:W-:Y:S01]  /*0bf0*/  MOV R8, 0x0 ;  /* 0x0000000000087802 */ /* 0x000fe20000000f00 */
[----:B------:R-:W1:Y:S05]  /*0c00*/  LDCU.64 UR4, c[0x4][0x8] ;  /* 0x01000100ff0477ac */ /* 0x000e6a0008000a00 */
[----:B------:R-:W2:Y:S01]  /*0c10*/  LDC.64 R8, c[0x4][R8] ;  /* 0x0100000008087b82 */ /* 0x000ea20000000a00 */
[----:B0-----:R0:W-:Y:S01]  /*0c20*/  STL.64 [R1], R2 ;  /* 0x0000000201007387 */ /* 0x0011e20000100a00 */
[----:B-1----:R-:W-:Y:S02]  /*0c30*/  MOV R4, UR4 ;  /* 0x0000000400047c02 */ /* 0x002fe40008000f00 */
[----:B------:R-:W-:-:S07]  /*0c40*/  MOV R5, UR5 ;  /* 0x0000000500057c02 */ /* 0x000fce0008000f00 */
[----:B------:R-:W-:-:S07]  /*0c50*/  LEPC R20, `(.L_x_10) ;  /* 0x000000001014794e */ /* 0x000fce0000000000 */
[----:B0-2---:R-:W-:Y:S05]  /*0c60*/  CALL.ABS.NOINC R8 ;  /* 0x0000000008007343 */ /* 0x005fea0003c00000 */
.L_x_10:
[----:B------:R-:W-:Y:S05]  /*0c70*/  EXIT ;  /* 0x000000000000794d */ /* 0x000fea0003800000 */
        .weak           $__internal_0_$__cuda_sm3x_div_rn_noftz_f32_slowpath
        .type           $__internal_0_$__cuda_sm3x_div_rn_noftz_f32_slowpath,@function
        .size           $__internal_0_$__cuda_sm3x_div_rn_noftz_f32_slowpath,(.L_x_20 - $__internal_0_$__cuda_sm3x_div_rn_noftz_f32_slowpath)
$__internal_0_$__cuda_sm3x_div_rn_noftz_f32_slowpath:
[----:B------:R-:W-:Y:S02]  /*0c80*/  SHF.R.U32.HI R8, RZ, 0x17, R3 ;  /* 0x00000017ff087819 */ /* 0x000fe40000011603 */
[----:B------:R-:W-:Y:S02]  /*0c90*/  SHF.R.U32.HI R5, RZ, 0x17, R2 ;  /* 0x00000017ff057819 */ /* 0x000fe40000011602 */
[----:B------:R-:W-:Y:S02]  /*0ca0*/  LOP3.LUT R12, R8, 0xff, RZ, 0xc0, !PT ;  /* 0x000000ff080c7812 */ /* 0x000fe400078ec0ff */
[----:B------:R-:W-:Y:S02]  /*0cb0*/  LOP3.LUT R10, R5, 0xff, RZ, 0xc0, !PT ;  /* 0x000000ff050a7812 */ /* 0x000fe400078ec0ff */
[----:B------:R-:W-:Y:S02]  /*0cc0*/  IADD3 R9, PT, PT, R12, -0x1, RZ ;  /* 0xffffffff0c097810 */ /* 0x000fe40007ffe0ff */
[----:B------:R-:W-:-:S02]  /*0cd0*/  IADD3 R8, PT, PT, R10, -0x1, RZ ;  /* 0xffffffff0a087810 */ /* 0x000fc40007ffe0ff */
[----:B------:R-:W-:-:S04]  /*0ce0*/  ISETP.GT.U32.AND P0, PT, R9, 0xfd, PT ;  /* 0x000000fd0900780c */ /* 0x000fc80003f04070 */
[----:B------:R-:W-:-:S13]  /*0cf0*/  ISETP.GT.U32.OR P0, PT, R8, 0xfd, P0 ;  /* 0x000000fd0800780c */ /* 0x000fda0000704470 */
[----:B------:R-:W-:Y:S01]  /*0d00*/  @!P0 MOV R5, RZ ;  /* 0x000000ff00058202 */ /* 0x000fe20000000f00 */
[----:B------:R-:W-:Y:S06]  /*0d10*/  @!P0 BRA `(.L_x_11) ;  /* 0x00000000005c8947 */ /* 0x000fec0003800000 */
[----:B------:R-:W-:Y:S02]  /*0d20*/  FSETP.GTU.FTZ.AND P0, PT, |R2|, +INF , PT ;  /* 0x7f8000000200780b */ /* 0x000fe40003f1c200 */
[----:B------:R-:W-:-:S04]  /*0d30*/  FSETP.GTU.FTZ.AND P1, PT, |R3|, +INF , PT ;  /* 0x7f8000000300780b */ /* 0x000fc80003f3c200 */
[----:B------:R-:W-:-:S13]  /*0d40*/  PLOP3.LUT P0, PT, P0, P1, PT, 0xf8, 0x8f ;  /* 0x00000000008f781c */ /* 0x000fda0000703f70 */
[----:B------:R-:W-:Y:S05]  /*0d50*/  @P0 BRA `(.L_x_12) ;  /* 0x0000000400440947 */ /* 0x000fea0003800000 */
[----:B------:R-:W-:-:S13]  /*0d60*/  LOP3.LUT P0, RZ, R3, 0x7fffffff, R2, 0xc8, !PT ;  /* 0x7fffffff03ff7812 */ /* 0x000fda000780c802 */
[----:B------:R-:W-:Y:S05]  /*0d70*/  @!P0 BRA `(.L_x_13) ;  /* 0x0000000400348947 */ /* 0x000fea0003800000 */
[C---:B------:R-:W-:Y:S02]  /*0d80*/  FSETP.NEU.FTZ.AND P2, PT, |R2|.reuse, +INF , PT ;  /* 0x7f8000000200780b */ /* 0x040fe40003f5d200 */
[----:B------:R-:W-:Y:S02]  /*0d90*/  FSETP.NEU.FTZ.AND P1, PT, |R3|, +INF , PT ;  /* 0x7f8000000300780b */ /* 0x000fe40003f3d200 */
[----:B------:R-:W-:-:S11]  /*0da0*/  FSETP.NEU.FTZ.AND P0, PT, |R2|, +INF , PT ;  /* 0x7f8000000200780b */ /* 0x000fd60003f1d200 */
[----:B------:R-:W-:Y:S05]  /*0db0*/  @!P1 BRA !P2, `(.L_x_13) ;  /* 0x0000000400249947 */ /* 0x000fea0005000000 */
[----:B------:R-:W-:-:S04]  /*0dc0*/  LOP3.LUT P2, RZ, R2, 0x7fffffff, RZ, 0xc0, !PT ;  /* 0x7fffffff02ff7812 */ /* 0x000fc8000784c0ff */
[----:B------:R-:W-:-:S13]  /*0dd0*/  PLOP3.LUT P1, PT, P1, P2, PT, 0x2f, 0xf2 ;  /* 0x0000000000f2781c */ /* 0x000fda0000f24577 */
[----:B------:R-:W-:Y:S05]  /*0de0*/  @P1 BRA `(.L_x_14) ;  /* 0x0000000400101947 */ /* 0x000fea0003800000 */
[----:B------:R-:W-:-:S04]  /*0df0*/  LOP3.LUT P1, RZ, R3, 0x7fffffff, RZ, 0xc0, !PT ;  /* 0x7fffffff03ff7812 */ /* 0x000fc8000782c0ff */
[----:B------:R-:W-:-:S13]  /*0e00*/  PLOP3.LUT P0, PT, P0, P1, PT, 0x2f, 0xf2 ;  /* 0x0000000000f2781c */ /* 0x000fda0000702577 */
[----:B------:R-:W-:Y:S05]  /*0e10*/  @P0 BRA `(.L_x_15) ;  /* 0x0000000000f80947 */ /* 0x000fea0003800000 */
[----:B------:R-:W-:Y:S02]  /*0e20*/  ISETP.GE.AND P0, PT, R8, RZ, PT ;  /* 0x000000ff0800720c */ /* 0x000fe40003f06270 */
[----:B------:R-:W-:-:S11]  /*0e30*/  ISETP.GE.AND P1, PT, R9, RZ, PT ;  /* 0x000000ff0900720c */ /* 0x000fd60003f26270 */
[----:B------:R-:W-:Y:S01]  /*0e40*/  @P0 MOV R5, RZ ;  /* 0x000000ff00050202 */ /* 0x000fe20000000f00 */
[----:B------:R-:W-:Y:S01]  /*0e50*/  @!P0 FFMA R2, R2, 1.84467440737095516160e+19, RZ ;  /* 0x5f80000002028823 */ /* 0x000fe200000000ff */
[----:B------:R-:W-:Y:S01]  /*0e60*/  @!P0 MOV R5, 0xffffffc0 ;  /* 0xffffffc000058802 */ /* 0x000fe20000000f00 */
[----:B------:R-:W-:-:S03]  /*0e70*/  @!P1 FFMA R3, R3, 1.84467440737095516160e+19, RZ ;  /* 0x5f80000003039823 */ /* 0x000fc600000000ff */
[----:B------:R-:W-:-:S07]  /*0e80*/  @!P1 IADD3 R5, PT, PT, R5, 0x40, RZ ;  /* 0x0000004005059810 */ /* 0x000fce0007ffe0ff */
.L_x_11:
[----:B------:R-:W-:-:S04]  /*0e90*/  LEA R8, R12, 0xc0800000, 0x17 ;  /* 0xc08000000c087811 */ /* 0x000fc800078eb8ff */
[----:B------:R-:W-:Y:S02]  /*0ea0*/  IADD3 R8, PT, PT, -R8, R3, RZ ;  /* 0x0000000308087210 */ /* 0x000fe40007ffe1ff */
[----:B------:R-:W-:Y:S02]  /*0eb0*/  IADD3 R3, PT, PT, R10, -0x7f, RZ ;  /* 0xffffff810a037810 */ /* 0x000fe40007ffe0ff */
[----:B------:R0:W1:Y:S01]  /*0ec0*/  MUFU.RCP R9, R8 ;  /* 0x0000000800097308 */ /* 0x0000620000001000 */
[----:B------:R-:W-:Y:S02]  /*0ed0*/  FADD.FTZ R11, -R8, -RZ ;  /* 0x800000ff080b7221 */ /* 0x000fe40000010100 */
[C---:B------:R-:W-:Y:S01]  /*0ee0*/  IMAD R2, R3.reuse, -0x800000, R2 ;  /* 0xff80000003027824 */ /* 0x040fe200078e0202 */
[----:B0-----:R-:W-:-:S04]  /*0ef0*/  IADD3 R8, PT, PT, R3, 0x7f, -R12 ;  /* 0x0000007f03087810 */ /* 0x001fc80007ffe80c */
[----:B------:R-:W-:Y:S01]  /*0f00*/  IADD3 R8, PT, PT, R8, R5, RZ ;  /* 0x0000000508087210 */ /* 0x000fe20007ffe0ff */
[----:B-1----:R-:W-:-:S04]  /*0f10*/  FFMA R10, R9, R11, 1 ;  /* 0x3f800000090a7423 */ /* 0x002fc8000000000b */
[----:B------:R-:W-:-:S04]  /*0f20*/  FFMA R14, R9, R10, R9 ;  /* 0x0000000a090e7223 */ /* 0x000fc80000000009 */
[----:B------:R-:W-:-:S04]  /*0f30*/  FFMA R9, R2, R14, RZ ;  /* 0x0000000e02097223 */ /* 0x000fc800000000ff */
[----:B------:R-:W-:-:S04]  /*0f40*/  FFMA R10, R11, R9, R2 ;  /* 0x000000090b0a7223 */ /* 0x000fc80000000002 */
[----:B------:R-:W-:-:S04]  /*0f50*/  FFMA R9, R14, R10, R9 ;  /* 0x0000000a0e097223 */ /* 0x000fc80000000009 */
[----:B------:R-:W-:-:S04]  /*0f60*/  FFMA R10, R11, R9, R2 ;  /* 0x000000090b0a7223 */ /* 0x000fc80000000002 */
[----:B------:R-:W-:-:S05]  /*0f70*/  FFMA R2, R14, R10, R9 ;  /* 0x0000000a0e027223 */ /* 0x000fca0000000009 */
[----:B------:R-:W-:-:S04]  /*0f80*/  SHF.R.U32.HI R3, RZ, 0x17, R2 ;  /* 0x00000017ff037819 */ /* 0x000fc80000011602 */
[----:B------:R-:W-:-:S04]  /*0f90*/  LOP3.LUT R3, R3, 0xff, RZ, 0xc0, !PT ;  /* 0x000000ff03037812 */ /* 0x000fc800078ec0ff */
[----:B------:R-:W-:-:S04]  /*0fa0*/  IADD3 R11, PT, PT, R3, R8, RZ ;  /* 0x00000008030b7210 */ /* 0x000fc80007ffe0ff */
[----:B------:R-:W-:-:S04]  /*0fb0*/  IADD3 R3, PT, PT, R11, -0x1, RZ ;  /* 0xffffffff0b037810 */ /* 0x000fc80007ffe0ff */
[----:B------:R-:W-:-:S13]  /*0fc0*/  ISETP.GE.U32.AND P0, PT, R3, 0xfe, PT ;  /* 0x000000fe0300780c */ /* 0x000fda0003f06070 */
[----:B------:R-:W-:Y:S05]  /*0fd0*/  @!P0 BRA `(.L_x_16) ;  /* 0x0000000000808947 */ /* 0x000fea0003800000 */
[----:B------:R-:W-:-:S13]  /*0fe0*/  ISETP.GT.AND P0, PT, R11, 0xfe, PT ;  /* 0x000000fe0b00780c */ /* 0x000fda0003f04270 */
[----:B------:R-:W-:Y:S05]  /*0ff0*/  @P0 BRA `(.L_x_17) ;  /* 0x00000000006c0947 */ /* 0x000fea0003800000 */
[----:B------:R-:W-:-:S13]  /*1000*/  ISETP.GE.AND P0, PT, R11, 0x1, PT ;  /* 0x000000010b00780c */ /* 0x000fda0003f06270 */
[----:B------:R-:W-:Y:S05]  /*1010*/  @P0 BRA `(.L_x_18) ;  /* 0x0000000000980947 */ /* 0x000fea0003800000 */
[----:B------:R-:W-:Y:S02]  /*1020*/  ISETP.GE.AND P0, PT, R11, -0x18, PT ;  /* 0xffffffe80b00780c */ /* 0x000fe40003f06270 */
[----:B------:R-:W-:-:S11]  /*1030*/  LOP3.LUT R2, R2, 0x80000000, RZ, 0xc0, !PT ;  /* 0x8000000002027812 */ /* 0x000fd600078ec0ff */
[----:B------:R-:W-:Y:S05]  /*1040*/  @!P0 BRA `(.L_x_18) ;  /* 0x00000000008c8947 */ /* 0x000fea0003800000 */
[CCC-:B------:R-:W-:Y:S01]  /*1050*/  FFMA.RZ R3, R14.reuse, R10.reuse, R9.reuse ;  /* 0x0000000a0e037223 */ /* 0x1c0fe2000000c009 */
[CCC-:B------:R-:W-:Y:S01]  /*1060*/  FFMA.RM R8, R14.reuse, R10.reuse, R9.reuse ;  /* 0x0000000a0e087223 */ /* 0x1c0fe20000004009 */
[C---:B------:R-:W-:Y:S02]  /*1070*/  ISETP.NE.AND P2, PT, R11.reuse, RZ, PT ;  /* 0x000000ff0b00720c */ /* 0x040fe40003f45270 */
[----:B------:R-:W-:Y:S02]  /*1080*/  ISETP.NE.AND P1, PT, R11, RZ, PT ;  /* 0x000000ff0b00720c */ /* 0x000fe40003f25270 */
[----:B------:R-:W-:Y:S01]  /*1090*/  LOP3.LUT R5, R3, 0x7fffff, RZ, 0xc0, !PT ;  /* 0x007fffff03057812 */ /* 0x000fe200078ec0ff */
[----:B------:R-:W-:Y:S01]  /*10a0*/  FFMA.RP R3, R14, R10, R9 ;  /* 0x0000000a0e037223 */ /* 0x000fe20000008009 */
[----:B------:R-:W-:Y:S02]  /*10b0*/  IADD3 R10, PT, PT, R11, 0x20, RZ ;  /* 0x000000200b0a7810 */ /* 0x000fe40007ffe0ff */
[----:B------:R-:W-:-:S02]  /*10c0*/  LOP3.LUT R5, R5, 0x800000, RZ, 0xfc, !PT ;  /* 0x0080000005057812 */ /* 0x000fc400078efcff */
[----:B------:R-:W-:Y:S02]  /*10d0*/  IADD3 R9, PT, PT, -R11, RZ, RZ ;  /* 0x000000ff0b097210 */ /* 0x000fe40007ffe1ff */
[----:B------:R-:W-:Y:S02]  /*10e0*/  SHF.L.U32 R10, R5, R10, RZ ;  /* 0x0000000a050a7219 */ /* 0x000fe400000006ff */
[----:B------:R-:W-:Y:S02]  /*10f0*/  FSETP.NEU.FTZ.AND P0, PT, R3, R8, PT ;  /* 0x000000080300720b */ /* 0x000fe40003f1d000 */
[----:B------:R-:W-:Y:S02]  /*1100*/  SEL R8, R9, RZ, P2 ;  /* 0x000000ff09087207 */ /* 0x000fe40001000000 */
[----:B------:R-:W-:Y:S02]  /*1110*/  ISETP.NE.AND P1, PT, R10, RZ, P1 ;  /* 0x000000ff0a00720c */ /* 0x000fe40000f25270 */
[----:B------:R-:W-:-:S02]  /*1120*/  SHF.R.U32.HI R8, RZ, R8, R5 ;  /* 0x00000008ff087219 */ /* 0x000fc40000011605 */
[----:B------:R-:W-:Y:S02]  /*1130*/  PLOP3.LUT P0, PT, P0, P1, PT, 0xf8, 0x8f ;  /* 0x00000000008f781c */ /* 0x000fe40000703f70 */
[----:B------:R-:W-:Y:S02]  /*1140*/  SHF.R.U32.HI R10, RZ, 0x1, R8 ;  /* 0x00000001ff0a7819 */ /* 0x000fe40000011608 */
[----:B------:R-:W-:-:S04]  /*1150*/  SEL R3, RZ, 0x1, !P0 ;  /* 0x00000001ff037807 */ /* 0x000fc80004000000 */
[----:B------:R-:W-:-:S04]  /*1160*/  LOP3.LUT R3, R3, 0x1, R10, 0xf8, !PT ;  /* 0x0000000103037812 */ /* 0x000fc800078ef80a */
[----:B------:R-:W-:-:S04]  /*1170*/  LOP3.LUT R3, R3, R8, RZ, 0xc0, !PT ;  /* 0x0000000803037212 */ /* 0x000fc800078ec0ff */
[----:B------:R-:W-:-:S04]  /*1180*/  IADD3 R3, PT, PT, R10, R3, RZ ;  /* 0x000000030a037210 */ /* 0x000fc80007ffe0ff */
[----:B------:R-:W-:Y:S01]  /*1190*/  LOP3.LUT R2, R3, R2, RZ, 0xfc, !PT ;  /* 0x0000000203027212 */ /* 0x000fe200078efcff */
[----:B------:R-:W-:Y:S06]  /*11a0*/  BRA `(.L_x_18) ;  /* 0x0000000000347947 */ /* 0x000fec0003800000 */
.L_x_17:
[----:B------:R-:W-:-:S04]  /*11b0*/  LOP3.LUT R2, R2, 0x80000000, RZ, 0xc0, !PT ;  /* 0x8000000002027812 */ /* 0x000fc800078ec0ff */
[----:B------:R-:W-:Y:S01]  /*11c0*/  LOP3.LUT R2, R2, 0x7f800000, RZ, 0xfc, !PT ;  /* 0x7f80000002027812 */ /* 0x000fe200078efcff */
[----:B------:R-:W-:Y:S06]  /*11d0*/  BRA `(.L_x_18) ;  /* 0x0000000000287947 */ /* 0x000fec0003800000 */
.L_x_16:
[----:B------:R-:W-:Y:S01]  /*11e0*/  LEA R2, R8, R2, 0x17 ;  /* 0x0000000208027211 */ /* 0x000fe200078eb8ff */
[----:B------:R-:W-:Y:S06]  /*11f0*/  BRA `(.L_x_18) ;  /* 0x0000000000207947 */ /* 0x000fec0003800000 */
.L_x_15:
[----:B------:R-:W-:-:S04]  /*1200*/  LOP3.LUT R2, R3, 0x80000000, R2, 0x48, !PT ;  /* 0x8000000003027812 */ /* 0x000fc800078e4802 */
[----:B------:R-:W-:Y:S01]  /*1210*/  LOP3.LUT R2, R2, 0x7f800000, RZ, 0xfc, !PT ;  /* 0x7f80000002027812 */ /* 0x000fe200078efcff */
[----:B------:R-:W-:Y:S06]  /*1220*/  BRA `(.L_x_18) ;  /* 0x0000000000147947 */ /* 0x000fec0003800000 */
.L_x_14:
[----:B------:R-:W-:Y:S01]  /*1230*/  LOP3.LUT R2, R3, 0x80000000, R2, 0x48, !PT ;  /* 0x8000000003027812 */ /* 0x000fe200078e4802 */
[----:B------:R-:W-:Y:S06]  /*1240*/  BRA `(.L_x_18) ;  /* 0x00000000000c7947 */ /* 0x000fec0003800000 */
.L_x_13:
[----:B------:R-:W0:Y:S01]  /*1250*/  MUFU.RSQ R2, -QNAN ;  /* 0xffc0000000027908 */ /* 0x000e220000001400 */
[----:B------:R-:W-:Y:S05]  /*1260*/  BRA `(.L_x_18) ;  /* 0x0000000000047947 */ /* 0x000fea0003800000 */
.L_x_12:
[----:B------:R-:W-:-:S07]  /*1270*/  FADD.FTZ R2, R2, R3 ;  /* 0x0000000302027221 */ /* 0x000fce0000010000 */
.L_x_18:
[----:B------:R-:W-:-:S04]  /*1280*/  HFMA2 R5, -RZ, RZ, 0, 0 ;  /* 0x00000000ff057431 */ /* 0x000fc800000001ff */
[----:B0-----:R-:W-:Y:S05]  /*1290*/  RET.REL.NODEC R4 `(_Z7computefiiffffff) ;  /* 0xffffffec04587950 */ /* 0x001fea0003c3ffff */
.L_x_19:
[----:B------:R-:W-:-:S00]  /*12a0*/  BRA `(.L_x_19) ;  /* 0xfffffffc00fc7947 */ /* 0x000fc0000383ffff */
[----:B------:R-:W-:-:S00]  /*12b0*/  NOP ;  /* 0x0000000000007918 */ /* 0x000fc00000000000 */
        /* <DEDUP_REMOVED lines=12> */
.L_x_20:


//--------------------- .nv.global.init           --------------------------
	.section	.nv.global.init,"aw",@progbits
.nv.global.init:
	.type		$str,@object
	.size		$str,(.L_0 - $str)
$str:
        /*0000*/ 	.byte	0x25, 0x2e, 0x31, 0x37, 0x67, 0x0a, 0x00
.L_0:


//--------------------- .nv.shared.reserved.0     --------------------------
	.section	.nv.shared.reserved.0,"aw",@nobits
	.weak		__nv_reservedSMEM_offset_0_alias
	.size		__nv_reservedSMEM_offset_0_alias, 0, 64
	.other		__nv_reservedSMEM_offset_0_alias,@"STO_CUDA_RESERVED_SHARED STV_DEFAULT"
__nv_reservedSMEM_offset_0_alias:
	.zero		0
	.zero		64


//--------------------- .nv.constant0._Z7computefiiffffff --------------------------
	.section	.nv.constant0._Z7computefiiffffff,"a",@progbits
	.sectionflags	@""
	.align	4
.nv.constant0._Z7computefiiffffff:
	.zero		932


//--------------------- SYMBOLS --------------------------

	.type		.nv.reservedSmem.offset0,@object
	.size		.nv.reservedSmem.offset0,0x4
	.type		vprintf,@function
